//
// Generated by NVIDIA NVVM Compiler
//
// Compiler Build ID: CL-36424714
// Cuda compilation tools, release 13.0, V13.0.88
// Based on NVVM 20.0.0
//

.version 9.0
.target sm_100
.address_size 64

	// .globl	_Z10reduction1PiS_i
.extern .shared .align 16 .b8 sdata[];

.visible .entry _Z10reduction1PiS_i(
	.param .u64 .ptr .align 1 _Z10reduction1PiS_i_param_0,
	.param .u64 .ptr .align 1 _Z10reduction1PiS_i_param_1,
	.param .u32 _Z10reduction1PiS_i_param_2
)
{
	.reg .pred 	%p<5>;
	.reg .b32 	%r<21>;
	.reg .b64 	%rd<9>;

	ld.param.u64 	%rd2, [_Z10reduction1PiS_i_param_0];
	ld.param.u64 	%rd1, [_Z10reduction1PiS_i_param_1];
	cvta.to.global.u64 	%rd3, %rd2;
	mov.u32 	%r1, %tid.x;
	mov.u32 	%r2, %ntid.x;
	mov.u32 	%r3, %ctaid.x;
	mad.lo.s32 	%r7, %r2, %r3, %r1;
	mul.wide.s32 	%rd4, %r7, 4;
	add.s64 	%rd5, %rd3, %rd4;
	ld.global.u32 	%r8, [%rd5];
	shl.b32 	%r9, %r1, 2;
	mov.u32 	%r10, sdata;
	add.s32 	%r4, %r10, %r9;
	st.shared.u32 	[%r4], %r8;
	bar.sync 	0;
	setp.lt.u32 	%p1, %r2, 2;
	@%p1 bra 	$L__BB0_5;
	mov.b32 	%r20, 1;
$L__BB0_2:
	shl.b32 	%r6, %r20, 1;
	add.s32 	%r12, %r6, -1;
	and.b32  	%r13, %r12, %r1;
	setp.ne.s32 	%p2, %r13, 0;
	@%p2 bra 	$L__BB0_4;
	shl.b32 	%r14, %r20, 2;
	add.s32 	%r15, %r4, %r14;
	ld.shared.u32 	%r16, [%r15];
	ld.shared.u32 	%r17, [%r4];
	add.s32 	%r18, %r17, %r16;
	st.shared.u32 	[%r4], %r18;
$L__BB0_4:
	bar.sync 	0;
	setp.lt.u32 	%p3, %r6, %r2;
	mov.u32 	%r20, %r6;
	@%p3 bra 	$L__BB0_2;
$L__BB0_5:
	setp.ne.s32 	%p4, %r1, 0;
	@%p4 bra 	$L__BB0_7;
	ld.shared.u32 	%r19, [sdata];
	cvta.to.global.u64 	%rd6, %rd1;
	mul.wide.u32 	%rd7, %r3, 4;
	add.s64 	%rd8, %rd6, %rd7;
	st.global.u32 	[%rd8], %r19;
$L__BB0_7:
	ret;

}
	// .globl	_Z10reduction2PiS_i
.visible .entry _Z10reduction2PiS_i(
	.param .u64 .ptr .align 1 _Z10reduction2PiS_i_param_0,
	.param .u64 .ptr .align 1 _Z10reduction2PiS_i_param_1,
	.param .u32 _Z10reduction2PiS_i_param_2
)
{
	.reg .pred 	%p<5>;
	.reg .b32 	%r<24>;
	.reg .b64 	%rd<9>;

	ld.param.u64 	%rd2, [_Z10reduction2PiS_i_param_0];
	ld.param.u64 	%rd1, [_Z10reduction2PiS_i_param_1];
	cvta.to.global.u64 	%rd3, %rd2;
	mov.u32 	%r1, %tid.x;
	mov.u32 	%r2, %ntid.x;
	mov.u32 	%r3, %ctaid.x;
	mad.lo.s32 	%r7, %r2, %r3, %r1;
	mul.wide.s32 	%rd4, %r7, 4;
	add.s64 	%rd5, %rd3, %rd4;
	ld.global.u32 	%r8, [%rd5];
	shl.b32 	%r9, %r1, 2;
	mov.u32 	%r10, sdata;
	add.s32 	%r11, %r10, %r9;
	st.shared.u32 	[%r11], %r8;
	bar.sync 	0;
	setp.lt.u32 	%p1, %r2, 2;
	@%p1 bra 	$L__BB1_5;
	mov.b32 	%r23, 1;
$L__BB1_2:
	shl.b32 	%r5, %r23, 1;
	mul.lo.s32 	%r6, %r5, %r1;
	setp.ge.u32 	%p2, %r6, %r2;
	@%p2 bra 	$L__BB1_4;
	add.s32 	%r13, %r6, %r23;
	shl.b32 	%r14, %r13, 2;
	add.s32 	%r16, %r10, %r14;
	ld.shared.u32 	%r17, [%r16];
	shl.b32 	%r18, %r6, 2;
	add.s32 	%r19, %r10, %r18;
	ld.shared.u32 	%r20, [%r19];
	add.s32 	%r21, %r20, %r17;
	st.shared.u32 	[%r19], %r21;
$L__BB1_4:
	bar.sync 	0;
	setp.lt.u32 	%p3, %r5, %r2;
	mov.u32 	%r23, %r5;
	@%p3 bra 	$L__BB1_2;
$L__BB1_5:
	setp.ne.s32 	%p4, %r1, 0;
	@%p4 bra 	$L__BB1_7;
	ld.shared.u32 	%r22, [sdata];
	cvta.to.global.u64 	%rd6, %rd1;
	mul.wide.u32 	%rd7, %r3, 4;
	add.s64 	%rd8, %rd6, %rd7;
	st.global.u32 	[%rd8], %r22;
$L__BB1_7:
	ret;

}


// ===== COMPILED SASS (sm_100) =====

	.target	sm_100

	.elftype	@"ET_EXEC"


//--------------------- .note.nv.tkinfo           --------------------------
	.section	.note.nv.tkinfo,"",@"SHT_NOTE"
	.sectionflags	@"SHF_NOTE_NV_TKINFO"
	.tkinfo
        /*0018*/ 	.word	0x00000002
        /*0030*/ 	.string	""
        /*0030*/ 	.string	"ptxas"
        /*0030*/ 	.string	"Cuda compilation tools, release 13.0, V13.0.88"
        /*0030*/ 	.string	"Build cuda_13.0.r13.0/compiler.36424714_0"
        /*0030*/ 	.string	"-arch sm_100 -m 64 "



//--------------------- .note.nv.cuinfo           --------------------------
	.section	.note.nv.cuinfo,"",@"SHT_NOTE"
	.sectionflags	@"SHF_NOTE_NV_CUINFO"
        /*0018*/ 	.short	0x0002
        /*001a*/ 	.short	0x0064
        /*001c*/ 	.short	0x0082
	.zero		2


//--------------------- .nv.info                  --------------------------
	.section	.nv.info,"",@"SHT_CUDA_INFO"
	.align	4


	//----- nvinfo : EIATTR_REGCOUNT
	.align		4
        /*0000*/ 	.byte	0x04, 0x2f
        /*0002*/ 	.short	(.L_1 - .L_0)
	.align		4
.L_0:
        /*0004*/ 	.word	index@(_Z10reduction1PiS_i)
        /*0008*/ 	.word	0x0000000b


	//----- nvinfo : EIATTR_FRAME_SIZE
	.align		4
.L_1:
        /*000c*/ 	.byte	0x04, 0x11
        /*000e*/ 	.short	(.L_3 - .L_2)
	.align		4
.L_2:
        /*0010*/ 	.word	index@(_Z10reduction1PiS_i)
        /*0014*/ 	.word	0x00000000


	//----- nvinfo : EIATTR_REGCOUNT
	.align		4
.L_3:
        /*0018*/ 	.byte	0x04, 0x2f
        /*001a*/ 	.short	(.L_5 - .L_4)
	.align		4
.L_4:
        /*001c*/ 	.word	index@(_Z10reduction2PiS_i)
        /*0020*/ 	.word	0x0000000a


	//----- nvinfo : EIATTR_FRAME_SIZE
	.align		4
.L_5:
        /*0024*/ 	.byte	0x04, 0x11
        /*0026*/ 	.short	(.L_7 - .L_6)
	.align		4
.L_6:
        /*0028*/ 	.word	index@(_Z10reduction2PiS_i)
        /*002c*/ 	.word	0x00000000


	//----- nvinfo : EIATTR_MIN_STACK_SIZE
	.align		4
.L_7:
        /*0030*/ 	.byte	0x04, 0x12
        /*0032*/ 	.short	(.L_9 - .L_8)
	.align		4
.L_8:
        /*0034*/ 	.word	index@(_Z10reduction2PiS_i)
        /*0038*/ 	.word	0x00000000


	//----- nvinfo : EIATTR_MIN_STACK_SIZE
	.align		4
.L_9:
        /*003c*/ 	.byte	0x04, 0x12
        /*003e*/ 	.short	(.L_11 - .L_10)
	.align		4
.L_10:
        /*0040*/ 	.word	index@(_Z10reduction1PiS_i)
        /*0044*/ 	.word	0x00000000
.L_11:


//--------------------- .nv.compat                --------------------------
	.section	.nv.compat,"",@"SHT_CUDA_COMPAT_INFO"
	.align	4
        /*0000*/ 	.byte	0x02, 0x09, 0x00, 0x00, 0x02, 0x02, 0x01, 0x00, 0x02, 0x05, 0x05, 0x00, 0x03, 0x07, 0x01, 0x01
        /*0010*/ 	.byte	0x02, 0x03, 0x00, 0x00, 0x02, 0x06, 0x01, 0x00, 0x04, 0x0b, 0x08, 0x00, 0x09, 0x00, 0x00, 0x00
        /*0020*/ 	.byte	0x00, 0x00, 0x00, 0x00


//--------------------- .nv.info._Z10reduction2PiS_i --------------------------
	.section	.nv.info._Z10reduction2PiS_i,"",@"SHT_CUDA_INFO"
	.sectionflags	@""
	.align	4


	//----- nvinfo : EIATTR_CUDA_API_VERSION
	.align		4
        /*0000*/ 	.byte	0x04, 0x37
        /*0002*/ 	.short	(.L_13 - .L_12)
.L_12:
        /*0004*/ 	.word	0x00000082


	//----- nvinfo : EIATTR_KPARAM_INFO
	.align		4
.L_13:
        /*0008*/ 	.byte	0x04, 0x17
        /*000a*/ 	.short	(.L_15 - .L_14)
.L_14:
        /*000c*/ 	.word	0x00000000
        /*0010*/ 	.short	0x0002
        /*0012*/ 	.short	0x0010
        /*0014*/ 	.byte	0x00, 0xf0, 0x11, 0x00


	//----- nvinfo : EIATTR_KPARAM_INFO
	.align		4
.L_15:
        /*0018*/ 	.byte	0x04, 0x17
        /*001a*/ 	.short	(.L_17 - .L_16)
.L_16:
        /*001c*/ 	.word	0x00000000
        /*0020*/ 	.short	0x0001
        /*0022*/ 	.short	0x0008
        /*0024*/ 	.byte	0x00, 0xf5, 0x21, 0x00


	//----- nvinfo : EIATTR_KPARAM_INFO
	.align		4
.L_17:
        /*0028*/ 	.byte	0x04, 0x17
        /*002a*/ 	.short	(.L_19 - .L_18)
.L_18:
        /*002c*/ 	.word	0x00000000
        /*0030*/ 	.short	0x0000
        /*0032*/ 	.short	0x0000
        /*0034*/ 	.byte	0x00, 0xf5, 0x21, 0x00


	//----- nvinfo : EIATTR_SPARSE_MMA_MASK
	.align		4
.L_19:
        /*0038*/ 	.byte	0x03, 0x50
        /*003a*/ 	.short	0x0000


	//----- nvinfo : EIATTR_MAXREG_COUNT
	.align		4
        /*003c*/ 	.byte	0x03, 0x1b
        /*003e*/ 	.short	0x00ff


	//----- nvinfo : EIATTR_NUM_BARRIERS
	.align		4
        /*0040*/ 	.byte	0x02, 0x4c
        /*0042*/ 	.byte	0x01
	.zero		1


	//----- nvinfo : EIATTR_MERCURY_ISA_VERSION
	.align		4
        /*0044*/ 	.byte	0x03, 0x5f
        /*0046*/ 	.short	0x0101


	//----- nvinfo : EIATTR_VRC_CTA_INIT_COUNT
	.align		4
        /*0048*/ 	.byte	0x02, 0x4a
	.zero		1
	.zero		1


	//----- nvinfo : EIATTR_EXIT_INSTR_OFFSETS
	.align		4
        /*004c*/ 	.byte	0x04, 0x1c
        /*004e*/ 	.short	(.L_21 - .L_20)


	//   ....[0]....
.L_20:
        /*0050*/ 	.word	0x00000210


	//   ....[1]....
        /*0054*/ 	.word	0x00000290


	//----- nvinfo : EIATTR_CBANK_PARAM_SIZE
	.align		4
.L_21:
        /*0058*/ 	.byte	0x03, 0x19
        /*005a*/ 	.short	0x0014


	//----- nvinfo : EIATTR_PARAM_CBANK
	.align		4
        /*005c*/ 	.byte	0x04, 0x0a
        /*005e*/ 	.short	(.L_23 - .L_22)
	.align		4
.L_22:
        /*0060*/ 	.word	index@(.nv.constant0._Z10reduction2PiS_i)
        /*0064*/ 	.short	0x0380
        /*0066*/ 	.short	0x0014


	//----- nvinfo : EIATTR_SW_WAR
	.align		4
.L_23:
        /*0068*/ 	.byte	0x04, 0x36
        /*006a*/ 	.short	(.L_25 - .L_24)
.L_24:
        /*006c*/ 	.word	0x00000008
.L_25:


//--------------------- .nv.info._Z10reduction1PiS_i --------------------------
	.section	.nv.info._Z10reduction1PiS_i,"",@"SHT_CUDA_INFO"
	.sectionflags	@""
	.align	4


	//----- nvinfo : EIATTR_CUDA_API_VERSION
	.align		4
        /*0000*/ 	.byte	0x04, 0x37
        /*0002*/ 	.short	(.L_27 - .L_26)
.L_26:
        /*0004*/ 	.word	0x00000082


	//----- nvinfo : EIATTR_KPARAM_INFO
	.align		4
.L_27:
        /*0008*/ 	.byte	0x04, 0x17
        /*000a*/ 	.short	(.L_29 - .L_28)
.L_28:
        /*000c*/ 	.word	0x00000000
        /*0010*/ 	.short	0x0002
        /*0012*/ 	.short	0x0010
        /*0014*/ 	.byte	0x00, 0xf0, 0x11, 0x00


	//----- nvinfo : EIATTR_KPARAM_INFO
	.align		4
.L_29:
        /*0018*/ 	.byte	0x04, 0x17
        /*001a*/ 	.short	(.L_31 - .L_30)
.L_30:
        /*001c*/ 	.word	0x00000000
        /*0020*/ 	.short	0x0001
        /*0022*/ 	.short	0x0008
        /*0024*/ 	.byte	0x00, 0xf5, 0x21, 0x00


	//----- nvinfo : EIATTR_KPARAM_INFO
	.align		4
.L_31:
        /*0028*/ 	.byte	0x04, 0x17
        /*002a*/ 	.short	(.L_33 - .L_32)
.L_32:
        /*002c*/ 	.word	0x00000000
        /*0030*/ 	.short	0x0000
        /*0032*/ 	.short	0x0000
        /*0034*/ 	.byte	0x00, 0xf5, 0x21, 0x00


	//----- nvinfo : EIATTR_SPARSE_MMA_MASK
	.align		4
.L_33:
        /*0038*/ 	.byte	0x03, 0x50
        /*003a*/ 	.short	0x0000


	//----- nvinfo : EIATTR_MAXREG_COUNT
	.align		4
        /*003c*/ 	.byte	0x03, 0x1b
        /*003e*/ 	.short	0x00ff


	//----- nvinfo : EIATTR_NUM_BARRIERS
	.align		4
        /*0040*/ 	.byte	0x02, 0x4c
        /*0042*/ 	.byte	0x01
	.zero		1


	//----- nvinfo : EIATTR_MERCURY_ISA_VERSION
	.align		4
        /*0044*/ 	.byte	0x03, 0x5f
        /*0046*/ 	.short	0x0101


	//----- nvinfo : EIATTR_VRC_CTA_INIT_COUNT
	.align		4
        /*0048*/ 	.byte	0x02, 0x4a
	.zero		1
	.zero		1


	//----- nvinfo : EIATTR_EXIT_INSTR_OFFSETS
	.align		4
        /*004c*/ 	.byte	0x04, 0x1c
        /*004e*/ 	.short	(.L_35 - .L_34)


	//   ....[0]....
.L_34:
        /*0050*/ 	.word	0x000001f0


	//   ....[1]....
        /*0054*/ 	.word	0x00000270


	//----- nvinfo : EIATTR_CBANK_PARAM_SIZE
	.align		4
.L_35:
        /*0058*/ 	.byte	0x03, 0x19
        /*005a*/ 	.short	0x0014


	//----- nvinfo : EIATTR_PARAM_CBANK
	.align		4
        /*005c*/ 	.byte	0x04, 0x0a
        /*005e*/ 	.short	(.L_37 - .L_36)
	.align		4
.L_36:
        /*0060*/ 	.word	index@(.nv.constant0._Z10reduction1PiS_i)
        /*0064*/ 	.short	0x0380
        /*0066*/ 	.short	0x0014


	//----- nvinfo : EIATTR_SW_WAR
	.align		4
.L_37:
        /*0068*/ 	.byte	0x04, 0x36
        /*006a*/ 	.short	(.L_39 - .L_38)
.L_38:
        /*006c*/ 	.word	0x00000008
.L_39:


//--------------------- .nv.callgraph             --------------------------
	.section	.nv.callgraph,"",@"SHT_CUDA_CALLGRAPH"
	.align	4
	.sectionentsize	8
	.align		4
        /*0000*/ 	.word	0x00000000
	.align		4
        /*0004*/ 	.word	0xffffffff
	.align		4
        /*0008*/ 	.word	0x00000000
	.align		4
        /*000c*/ 	.word	0xfffffffe
	.align		4
        /*0010*/ 	.word	0x00000000
	.align		4
        /*0014*/ 	.word	0xfffffffd
	.align		4
        /*0018*/ 	.word	0x00000000
	.align		4
        /*001c*/ 	.word	0xfffffffc


//--------------------- .text._Z10reduction2PiS_i --------------------------
	.section	.text._Z10reduction2PiS_i,"ax",@progbits
	.align	128
        .global         _Z10reduction2PiS_i
        .type           _Z10reduction2PiS_i,@function
        .size           _Z10reduction2PiS_i,(.L_x_6 - _Z10reduction2PiS_i)
        .other          _Z10reduction2PiS_i,@"STO_CUDA_ENTRY STV_DEFAULT"
_Z10reduction2PiS_i:
.text._Z10reduction2PiS_i:
[----:B------:R-:W-:Y:S01]  /*0000*/  LDC R1, c[0x0][0x37c] ;  /* 0x0000df00ff017b82 */ /* 0x000fe20000000800 */
[----:B------:R-:W0:Y:S07]  /*0010*/  S2R R4, SR_TID.X ;  /* 0x0000000000047919 */ /* 0x000e2e0000002100 */
[----:B------:R-:W1:Y:S01]  /*0020*/  LDC.64 R2, c[0x0][0x380] ;  /* 0x0000e000ff027b82 */ /* 0x000e620000000a00 */
[----:B------:R-:W0:Y:S01]  /*0030*/  LDCU UR7, c[0x0][0x360] ;  /* 0x00006c00ff0777ac */ /* 0x000e220008000800 */
[----:B------:R-:W0:Y:S01]  /*0040*/  S2R R7, SR_CTAID.X ;  /* 0x0000000000077919 */ /* 0x000e220000002500 */
[----:B------:R-:W2:Y:S01]  /*0050*/  LDCU.64 UR8, c[0x0][0x358] ;  /* 0x00006b00ff0877ac */ /* 0x000ea20008000a00 */
[----:B0-----:R-:W-:-:S04]  /*0060*/  IMAD R5, R7, UR7, R4 ;  /* 0x0000000707057c24 */ /* 0x001fc8000f8e0204 */
[----:B-1----:R-:W-:-:S06]  /*0070*/  IMAD.WIDE R2, R5, 0x4, R2 ;  /* 0x0000000405027825 */ /* 0x002fcc00078e0202 */
[----:B--2---:R-:W2:Y:S01]  /*0080*/  LDG.E R2, desc[UR8][R2.64] ;  /* 0x0000000802027981 */ /* 0x004ea2000c1e1900 */
[----:B------:R-:W0:Y:S01]  /*0090*/  S2UR UR5, SR_CgaCtaId ;  /* 0x00000000000579c3 */ /* 0x000e220000008800 */
[----:B------:R-:W-:Y:S01]  /*00a0*/  UMOV UR4, 0x400 ;  /* 0x0000040000047882 */ /* 0x000fe20000000000 */
[----:B------:R-:W-:Y:S01]  /*00b0*/  UISETP.GE.U32.AND UP0, UPT, UR7, 0x2, UPT ;  /* 0x000000020700788c */ /* 0x000fe2000bf06070 */
[----:B------:R-:W-:Y:S01]  /*00c0*/  ISETP.NE.AND P1, PT, R4, RZ, PT ;  /* 0x000000ff0400720c */ /* 0x000fe20003f25270 */
[----:B0-----:R-:W-:-:S06]  /*00d0*/  ULEA UR4, UR5, UR4, 0x18 ;  /* 0x0000000405047291 */ /* 0x001fcc000f8ec0ff */
[----:B------:R-:W-:-:S05]  /*00e0*/  LEA R5, R4, UR4, 0x2 ;  /* 0x0000000404057c11 */ /* 0x000fca000f8e10ff */
[----:B--2---:R0:W-:Y:S01]  /*00f0*/  STS [R5], R2 ;  /* 0x0000000205007388 */ /* 0x0041e20000000800 */
[----:B------:R-:W-:Y:S06]  /*0100*/  BAR.SYNC.DEFER_BLOCKING 0x0 ;  /* 0x0000000000007b1d */ /* 0x000fec0000010000 */
[----:B------:R-:W-:Y:S05]  /*0110*/  BRA.U !UP0, `(.L_x_0) ;  /* 0x00000001083c7547 */ /* 0x000fea000b800000 */
[----:B------:R-:W-:-:S05]  /*0120*/  UMOV UR5, 0x1 ;  /* 0x0000000100057882 */ /* 0x000fca0000000000 */
.L_x_1:
[----:B------:R-:W-:-:S04]  /*0130*/  USHF.L.U32 UR6, UR5, 0x1, URZ ;  /* 0x0000000105067899 */ /* 0x000fc800080006ff */
[----:B------:R-:W-:Y:S02]  /*0140*/  UISETP.GE.U32.AND UP0, UPT, UR6, UR7, UPT ;  /* 0x000000070600728c */ /* 0x000fe4000bf06070 */
[----:B01----:R-:W-:-:S05]  /*0150*/  IMAD R2, R4, UR6, RZ ;  /* 0x0000000604027c24 */ /* 0x003fca000f8e02ff */
[----:B------:R-:W-:-:S13]  /*0160*/  ISETP.GE.U32.AND P0, PT, R2, UR7, PT ;  /* 0x0000000702007c0c */ /* 0x000fda000bf06070 */
[C---:B------:R-:W-:Y:S01]  /*0170*/  @!P0 VIADD R0, R2.reuse, UR5 ;  /* 0x0000000502008c36 */ /* 0x040fe20008000000 */
[----:B------:R-:W-:Y:S01]  /*0180*/  @!P0 LEA R2, R2, UR4, 0x2 ;  /* 0x0000000402028c11 */ /* 0x000fe2000f8e10ff */
[----:B------:R-:W-:-:S03]  /*0190*/  UMOV UR5, UR6 ;  /* 0x0000000600057c82 */ /* 0x000fc60008000000 */
[----:B------:R-:W-:Y:S01]  /*01a0*/  @!P0 LEA R0, R0, UR4, 0x2 ;  /* 0x0000000400008c11 */ /* 0x000fe2000f8e10ff */
[----:B------:R-:W-:Y:S05]  /*01b0*/  @!P0 LDS R3, [R2] ;  /* 0x0000000002038984 */ /* 0x000fea0000000800 */
[----:B------:R-:W0:Y:S02]  /*01c0*/  @!P0 LDS R0, [R0] ;  /* 0x0000000000008984 */ /* 0x000e240000000800 */
[----:B0-----:R-:W-:-:S05]  /*01d0*/  @!P0 IADD3 R3, PT, PT, R0, R3, RZ ;  /* 0x0000000300038210 */ /* 0x001fca0007ffe0ff */
[----:B------:R1:W-:Y:S01]  /*01e0*/  @!P0 STS [R2], R3 ;  /* 0x0000000302008388 */ /* 0x0003e20000000800 */
[----:B------:R-:W-:Y:S06]  /*01f0*/  BAR.SYNC.DEFER_BLOCKING 0x0 ;  /* 0x0000000000007b1d */ /* 0x000fec0000010000 */
[----:B------:R-:W-:Y:S05]  /*0200*/  BRA.U !UP0, `(.L_x_1) ;  /* 0xfffffffd08c87547 */ /* 0x000fea000b83ffff */
.L_x_0:
[----:B------:R-:W-:Y:S05]  /*0210*/  @P1 EXIT ;  /* 0x000000000000194d */ /* 0x000fea0003800000 */
[----:B------:R-:W2:Y:S01]  /*0220*/  S2UR UR5, SR_CgaCtaId ;  /* 0x00000000000579c3 */ /* 0x000ea20000008800 */
[----:B------:R-:W-:-:S07]  /*0230*/  UMOV UR4, 0x400 ;  /* 0x0000040000047882 */ /* 0x000fce0000000000 */
[----:B01----:R-:W0:Y:S01]  /*0240*/  LDC.64 R2, c[0x0][0x388] ;  /* 0x0000e200ff027b82 */ /* 0x003e220000000a00 */
[----:B--2---:R-:W-:Y:S01]  /*0250*/  ULEA UR4, UR5, UR4, 0x18 ;  /* 0x0000000405047291 */ /* 0x004fe2000f8ec0ff */
[----:B0-----:R-:W-:-:S08]  /*0260*/  IMAD.WIDE.U32 R2, R7, 0x4, R2 ;  /* 0x0000000407027825 */ /* 0x001fd000078e0002 */
[----:B------:R-:W0:Y:S04]  /*0270*/  LDS R5, [UR4] ;  /* 0x00000004ff057984 */ /* 0x000e280008000800 */
[----:B0-----:R-:W-:Y:S01]  /*0280*/  STG.E desc[UR8][R2.64], R5 ;  /* 0x0000000502007986 */ /* 0x001fe2000c101908 */
[----:B------:R-:W-:Y:S05]  /*0290*/  EXIT ;  /* 0x000000000000794d */ /* 0x000fea0003800000 */
.L_x_2:
[----:B------:R-:W-:-:S00]  /*02a0*/  BRA `(.L_x_2) ;  /* 0xfffffffc00fc7947 */ /* 0x000fc0000383ffff */
[----:B------:R-:W-:-:S00]  /*02b0*/  NOP ;  /* 0x0000000000007918 */ /* 0x000fc00000000000 */
        /* <DEDUP_REMOVED lines=12> */
.L_x_6:


//--------------------- .text._Z10reduction1PiS_i --------------------------
	.section	.text._Z10reduction1PiS_i,"ax",@progbits
	.align	128
        .global         _Z10reduction1PiS_i
        .type           _Z10reduction1PiS_i,@function
        .size           _Z10reduction1PiS_i,(.L_x_7 - _Z10reduction1PiS_i)
        .other          _Z10reduction1PiS_i,@"STO_CUDA_ENTRY STV_DEFAULT"
_Z10reduction1PiS_i:
.text._Z10reduction1PiS_i:
        /* <DEDUP_REMOVED lines=18> */
[----:B------:R-:W-:-:S07]  /*0120*/  IMAD.MOV.U32 R0, RZ, RZ, 0x1 ;  /* 0x00000001ff007424 */ /* 0x000fce00078e00ff */
.L_x_4:
[----:B------:R-:W-:-:S05]  /*0130*/  IMAD.SHL.U32 R8, R0, 0x2, RZ ;  /* 0x0000000200087824 */ /* 0x000fca00078e00ff */
[----:B0-----:R-:W-:-:S04]  /*0140*/  IADD3 R2, PT, PT, R8, -0x1, RZ ;  /* 0xffffffff08027810 */ /* 0x001fc80007ffe0ff */
[----:B------:R-:W-:-:S13]  /*0150*/  LOP3.LUT P1, RZ, R2, R7, RZ, 0xc0, !PT ;  /* 0x0000000702ff7212 */ /* 0x000fda000782c0ff */
[----:B------:R-:W-:Y:S01]  /*0160*/  @!P1 IMAD R2, R0, 0x4, R5 ;  /* 0x0000000400029824 */ /* 0x000fe200078e0205 */
[----:B------:R-:W-:Y:S01]  /*0170*/  @!P1 LDS R3, [R5] ;  /* 0x0000000005039984 */ /* 0x000fe20000000800 */
[----:B------:R-:W-:-:S04]  /*0180*/  MOV R0, R8 ;  /* 0x0000000800007202 */ /* 0x000fc80000000f00 */
[----:B------:R-:W0:Y:S02]  /*0190*/  @!P1 LDS R2, [R2] ;  /* 0x0000000002029984 */ /* 0x000e240000000800 */
[----:B0-----:R-:W-:-:S05]  /*01a0*/  @!P1 IADD3 R4, PT, PT, R2, R3, RZ ;  /* 0x0000000302049210 */ /* 0x001fca0007ffe0ff */
[----:B------:R1:W-:Y:S01]  /*01b0*/  @!P1 STS [R5], R4 ;  /* 0x0000000405009388 */ /* 0x0003e20000000800 */
[----:B------:R-:W-:Y:S01]  /*01c0*/  BAR.SYNC.DEFER_BLOCKING 0x0 ;  /* 0x0000000000007b1d */ /* 0x000fe20000010000 */
[----:B------:R-:W-:-:S13]  /*01d0*/  ISETP.GE.U32.AND P1, PT, R8, UR8, PT ;  /* 0x0000000808007c0c */ /* 0x000fda000bf26070 */
[----:B-1----:R-:W-:Y:S05]  /*01e0*/  @!P1 BRA `(.L_x_4) ;  /* 0xfffffffc00d09947 */ /* 0x002fea000383ffff */
.L_x_3:
[----:B------:R-:W-:Y:S05]  /*01f0*/  @P0 EXIT ;  /* 0x000000000000094d */ /* 0x000fea0003800000 */
[----:B------:R-:W1:Y:S01]  /*0200*/  S2UR UR5, SR_CgaCtaId ;  /* 0x00000000000579c3 */ /* 0x000e620000008800 */
[----:B------:R-:W-:-:S07]  /*0210*/  UMOV UR4, 0x400 ;  /* 0x0000040000047882 */ /* 0x000fce0000000000 */
[----:B0-----:R-:W0:Y:S01]  /*0220*/  LDC.64 R2, c[0x0][0x388] ;  /* 0x0000e200ff027b82 */ /* 0x001e220000000a00 */
[----:B-1----:R-:W-:Y:S01]  /*0230*/  ULEA UR4, UR5, UR4, 0x18 ;  /* 0x0000000405047291 */ /* 0x002fe2000f8ec0ff */
[----:B0-----:R-:W-:-:S08]  /*0240*/  IMAD.WIDE.U32 R2, R6, 0x4, R2 ;  /* 0x0000000406027825 */ /* 0x001fd000078e0002 */
[----:B------:R-:W0:Y:S04]  /*0250*/  LDS R5, [UR4] ;  /* 0x00000004ff057984 */ /* 0x000e280008000800 */
[----:B0-----:R-:W-:Y:S01]  /*0260*/  STG.E desc[UR6][R2.64], R5 ;  /* 0x0000000502007986 */ /* 0x001fe2000c101906 */
[----:B------:R-:W-:Y:S05]  /*0270*/  EXIT ;  /* 0x000000000000794d */ /* 0x000fea0003800000 */
.L_x_5:
        /* <DEDUP_REMOVED lines=16> */
.L_x_7:


//--------------------- .nv.shared._Z10reduction2PiS_i --------------------------
	.section	.nv.shared._Z10reduction2PiS_i,"aw",@nobits
	.sectionflags	@""
	.align	16
	.zero		1024


//--------------------- .nv.shared.reserved.0     --------------------------
	.section	.nv.shared.reserved.0,"aw",@nobits
	.weak		__nv_reservedSMEM_offset_0_alias
	.size		__nv_reservedSMEM_offset_0_alias, 0, 64
	.other		__nv_reservedSMEM_offset_0_alias,@"STO_CUDA_RESERVED_SHARED STV_DEFAULT"
__nv_reservedSMEM_offset_0_alias:
	.zero		0
	.zero		64


//--------------------- .nv.shared._Z10reduction1PiS_i --------------------------
	.section	.nv.shared._Z10reduction1PiS_i,"aw",@nobits
	.sectionflags	@""
	.align	16
	.zero		1024


//--------------------- .nv.constant0._Z10reduction2PiS_i --------------------------
	.section	.nv.constant0._Z10reduction2PiS_i,"a",@progbits
	.sectionflags	@""
	.align	4
.nv.constant0._Z10reduction2PiS_i:
	.zero		916


//--------------------- .nv.constant0._Z10reduction1PiS_i --------------------------
	.section	.nv.constant0._Z10reduction1PiS_i,"a",@progbits
	.sectionflags	@""
	.align	4
.nv.constant0._Z10reduction1PiS_i:
	.zero		916


//--------------------- SYMBOLS --------------------------

	.type		.nv.reservedSmem.offset0,@object
	.size		.nv.reservedSmem.offset0,0x4
	.type		.nv.reservedSmem.cap,@object
	.size		.nv.reservedSmem.cap,0x4
